	.headerflags	@"EF_CUDA_TEXMODE_UNIFIED EF_CUDA_64BIT_ADDRESS EF_CUDA_ACCELERATORS EF_CUDA_SM90 EF_CUDA_VIRTUAL_SM(EF_CUDA_SM90)"
	.elftype	@"ET_EXEC"


//--------------------- .nv.info                  --------------------------
	.section	.nv.info,"",@"SHT_CUDA_INFO"
	.align	4


	//----- nvinfo : EIATTR_REGCOUNT
	.align		4
        /*0000*/ 	.byte	0x04, 0x2f
        /*0002*/ 	.short	(.L_1 - .L_0)
	.align		4
.L_0:
        /*0004*/ 	.word	index@(triton_poi_fused__prelu_kernel_convolution_0)
        /*0008*/ 	.word	0x0000001c


	//----- nvinfo : EIATTR_MIN_STACK_SIZE
	.align		4
.L_1:
        /*000c*/ 	.byte	0x04, 0x12
        /*000e*/ 	.short	(.L_3 - .L_2)
	.align		4
.L_2:
        /*0010*/ 	.word	index@(triton_poi_fused__prelu_kernel_convolution_0)
        /*0014*/ 	.word	0x00000000


	//----- nvinfo : EIATTR_FRAME_SIZE
	.align		4
.L_3:
        /*0018*/ 	.byte	0x04, 0x11
        /*001a*/ 	.short	(.L_5 - .L_4)
	.align		4
.L_4:
        /*001c*/ 	.word	index@(triton_poi_fused__prelu_kernel_convolution_0)
        /*0020*/ 	.word	0x00000000


	//----- nvinfo : EIATTR_MIN_STACK_SIZE
	.align		4
.L_5:
        /*0024*/ 	.byte	0x04, 0x12
        /*0026*/ 	.short	(.L_7 - .L_6)
	.align		4
.L_6:
        /*0028*/ 	.word	index@(triton_poi_fused__prelu_kernel_convolution_0)
        /*002c*/ 	.word	0x00000000
.L_7:


//--------------------- .nv.info.triton_poi_fused__prelu_kernel_convolution_0 --------------------------
	.section	.nv.info.triton_poi_fused__prelu_kernel_convolution_0,"",@"SHT_CUDA_INFO"
	.sectionflags	@""
	.align	4


	//----- nvinfo : EIATTR_CUDA_API_VERSION
	.align		4
        /*0000*/ 	.byte	0x04, 0x37
        /*0002*/ 	.short	(.L_9 - .L_8)
.L_8:
        /*0004*/ 	.word	0x0000007c


	//----- nvinfo : EIATTR_KPARAM_INFO
	.align		4
.L_9:
        /*0008*/ 	.byte	0x04, 0x17
        /*000a*/ 	.short	(.L_11 - .L_10)
.L_10:
        /*000c*/ 	.word	0x00000000
        /*0010*/ 	.short	0x0004
        /*0012*/ 	.short	0x0020
        /*0014*/ 	.byte	0x00, 0xf0, 0x11, 0x00


	//----- nvinfo : EIATTR_KPARAM_INFO
	.align		4
.L_11:
        /*0018*/ 	.byte	0x04, 0x17
        /*001a*/ 	.short	(.L_13 - .L_12)
.L_12:
        /*001c*/ 	.word	0x00000000
        /*0020*/ 	.short	0x0003
        /*0022*/ 	.short	0x0018
        /*0024*/ 	.byte	0x00, 0xf4, 0x21, 0x00


	//----- nvinfo : EIATTR_KPARAM_INFO
	.align		4
.L_13:
        /*0028*/ 	.byte	0x04, 0x17
        /*002a*/ 	.short	(.L_15 - .L_14)
.L_14:
        /*002c*/ 	.word	0x00000000
        /*0030*/ 	.short	0x0002
        /*0032*/ 	.short	0x0010
        /*0034*/ 	.byte	0x00, 0xf4, 0x21, 0x00


	//----- nvinfo : EIATTR_KPARAM_INFO
	.align		4
.L_15:
        /*0038*/ 	.byte	0x04, 0x17
        /*003a*/ 	.short	(.L_17 - .L_16)
.L_16:
        /*003c*/ 	.word	0x00000000
        /*0040*/ 	.short	0x0001
        /*0042*/ 	.short	0x0008
        /*0044*/ 	.byte	0x00, 0xf4, 0x21, 0x00


	//----- nvinfo : EIATTR_KPARAM_INFO
	.align		4
.L_17:
        /*0048*/ 	.byte	0x04, 0x17
        /*004a*/ 	.short	(.L_19 - .L_18)
.L_18:
        /*004c*/ 	.word	0x00000000
        /*0050*/ 	.short	0x0000
        /*0052*/ 	.short	0x0000
        /*0054*/ 	.byte	0x00, 0xf4, 0x21, 0x00


	//----- nvinfo : EIATTR_SPARSE_MMA_MASK
	.align		4
.L_19:
        /*0058*/ 	.byte	0x03, 0x50
        /*005a*/ 	.short	0x0000


	//----- nvinfo : EIATTR_MAXREG_COUNT
	.align		4
        /*005c*/ 	.byte	0x03, 0x1b
        /*005e*/ 	.short	0x00ff


	//----- nvinfo : EIATTR_EXIT_INSTR_OFFSETS
	.align		4
        /*0060*/ 	.byte	0x04, 0x1c
        /*0062*/ 	.short	(.L_21 - .L_20)


	//   ....[0]....
.L_20:
        /*0064*/ 	.word	0x00000470


	//----- nvinfo : EIATTR_REQNTID
	.align		4
.L_21:
        /*0068*/ 	.byte	0x04, 0x10
        /*006a*/ 	.short	(.L_23 - .L_22)
.L_22:
        /*006c*/ 	.word	0x00000080
        /*0070*/ 	.word	0x00000001
        /*0074*/ 	.word	0x00000001


	//----- nvinfo : EIATTR_CBANK_PARAM_SIZE
	.align		4
.L_23:
        /*0078*/ 	.byte	0x03, 0x19
        /*007a*/ 	.short	0x0024


	//----- nvinfo : EIATTR_PARAM_CBANK
	.align		4
        /*007c*/ 	.byte	0x04, 0x0a
        /*007e*/ 	.short	(.L_25 - .L_24)
	.align		4
.L_24:
        /*0080*/ 	.word	index@(.nv.constant0.triton_poi_fused__prelu_kernel_convolution_0)
        /*0084*/ 	.short	0x0210
        /*0086*/ 	.short	0x0024


	//----- nvinfo : EIATTR_SW_WAR
	.align		4
.L_25:
        /*0088*/ 	.byte	0x04, 0x36
        /*008a*/ 	.short	(.L_27 - .L_26)
.L_26:
        /*008c*/ 	.word	0x00000008
.L_27:


//--------------------- .nv.callgraph             --------------------------
	.section	.nv.callgraph,"",@"SHT_CUDA_CALLGRAPH"
	.align	4
	.sectionentsize	8
	.align		4
        /*0000*/ 	.word	0x00000000
	.align		4
        /*0004*/ 	.word	0xffffffff
	.align		4
        /*0008*/ 	.word	0x00000000
	.align		4
        /*000c*/ 	.word	0xfffffffe
	.align		4
        /*0010*/ 	.word	0x00000000
	.align		4
        /*0014*/ 	.word	0xfffffffd
	.align		4
        /*0018*/ 	.word	0x00000000
	.align		4
        /*001c*/ 	.word	0xfffffffc


//--------------------- .text.triton_poi_fused__prelu_kernel_convolution_0 --------------------------
	.section	.text.triton_poi_fused__prelu_kernel_convolution_0,"ax",@progbits
	.align	128
        .global         triton_poi_fused__prelu_kernel_convolution_0
        .type           triton_poi_fused__prelu_kernel_convolution_0,@function
        .size           triton_poi_fused__prelu_kernel_convolution_0,(.L_x_1 - triton_poi_fused__prelu_kernel_convolution_0)
        .other          triton_poi_fused__prelu_kernel_convolution_0,@"STO_CUDA_ENTRY STV_DEFAULT"
triton_poi_fused__prelu_kernel_convolution_0:
.text.triton_poi_fused__prelu_kernel_convolution_0:
[----:B------:R-:W-:Y:S01]  /*0000*/  LDC R1, c[0x0][0x28] ;  /* 0x00000a00ff017b82 */ /* 0x000fe20000000800 */
[----:B------:R-:W1:Y:S07]  /*0010*/  S2R R0, SR_TID.X ;  /* 0x0000000000007919 */ /* 0x000e6e0000002100 */
[----:B------:R-:W2:Y:S01]  /*0020*/  LDC.64 R4, c[0x0][0x218] ;  /* 0x00008600ff047b82 */ /* 0x000ea20000000a00 */
[----:B------:R-:W-:Y:S01]  /*0030*/  ULDC.64 UR4, c[0x0][0x208] ;  /* 0x0000820000047ab9 */ /* 0x000fe20000000a00 */
[----:B------:R-:W3:Y:S06]  /*0040*/  S2R R3, SR_CTAID.X ;  /* 0x0000000000037919 */ /* 0x000eec0000002500 */
[----:B------:R-:W4:Y:S01]  /*0050*/  LDC.64 R14, c[0x0][0x220] ;  /* 0x00008800ff0e7b82 */ /* 0x000f220000000a00 */
[----:B-1----:R-:W-:Y:S01]  /*0060*/  IMAD.SHL.U32 R0, R0, 0x4, RZ ;  /* 0x0000000400007824 */ /* 0x002fe200078e00ff */
[----:B---3--:R-:W-:-:S04]  /*0070*/  SHF.R.S32.HI R7, RZ, 0x15, R3 ;  /* 0x00000015ff077819 */ /* 0x008fc80000011403 */
[----:B------:R-:W-:Y:S02]  /*0080*/  LOP3.LUT R0, R0, 0x1fc, RZ, 0xc0, !PT ;  /* 0x000001fc00007812 */ /* 0x000fe400078ec0ff */
[----:B------:R-:W-:-:S03]  /*0090*/  SGXT R7, R7, 0x1 ;  /* 0x000000010707781a */ /* 0x000fc60000000200 */
[----:B------:R-:W-:Y:S02]  /*00a0*/  IMAD R0, R3, 0x400, R0 ;  /* 0x0000040003007824 */ /* 0x000fe400078e0200 */
[----:B------:R-:W1:Y:S03]  /*00b0*/  LDC.64 R2, c[0x0][0x210] ;  /* 0x00008400ff027b82 */ /* 0x000e660000000a00 */
[----:B------:R-:W-:-:S04]  /*00c0*/  LEA.HI R7, R7, R0, RZ, 0xc ;  /* 0x0000000007077211 */ /* 0x000fc800078f60ff */
[----:B------:R-:W-:Y:S02]  /*00d0*/  SHF.R.S32.HI R6, RZ, 0xc, R7 ;  /* 0x0000000cff067819 */ /* 0x000fe40000011407 */
[----:B------:R-:W-:Y:S02]  /*00e0*/  IADD3 R7, R7, 0x200, RZ ;  /* 0x0000020007077810 */ /* 0x000fe40007ffe0ff */
[----:B------:R-:W-:Y:S02]  /*00f0*/  LEA.HI R8, R6, R6, RZ, 0x6 ;  /* 0x0000000606087211 */ /* 0x000fe400078f30ff */
[----:B------:R-:W-:Y:S02]  /*0100*/  SHF.R.S32.HI R7, RZ, 0xc, R7 ;  /* 0x0000000cff077819 */ /* 0x000fe40000011407 */
[----:B------:R-:W-:-:S05]  /*0110*/  LOP3.LUT R9, R8, 0xffffffc0, RZ, 0xc0, !PT ;  /* 0xffffffc008097812 */ /* 0x000fca00078ec0ff */
[----:B------:R-:W-:Y:S01]  /*0120*/  IMAD.IADD R23, R6, 0x1, -R9 ;  /* 0x0000000106177824 */ /* 0x000fe200078e0a09 */
[----:B------:R-:W-:-:S03]  /*0130*/  LEA.HI R6, R7, R7, RZ, 0x6 ;  /* 0x0000000707067211 */ /* 0x000fc600078f30ff */
[----:B--2---:R-:W-:Y:S01]  /*0140*/  IMAD.WIDE R18, R23, 0x4, R4 ;  /* 0x0000000417127825 */ /* 0x004fe200078e0204 */
[----:B------:R-:W-:-:S03]  /*0150*/  LOP3.LUT R6, R6, 0xffffffc0, RZ, 0xc0, !PT ;  /* 0xffffffc006067812 */ /* 0x000fc600078ec0ff */
[----:B-1----:R-:W-:Y:S01]  /*0160*/  IMAD.WIDE R2, R0, 0x4, R2 ;  /* 0x0000000400027825 */ /* 0x002fe200078e0202 */
[----:B------:R-:W2:Y:S01]  /*0170*/  LDG.E.EL R13, desc[UR4][R18.64] ;  /* 0x00000004120d7981 */ /* 0x000ea2000c2e1900 */
[----:B------:R-:W-:Y:S02]  /*0180*/  IADD3 R25, R7, -R6, RZ ;  /* 0x8000000607197210 */ /* 0x000fe40007ffe0ff */
[----:B----4-:R-:W-:Y:S01]  /*0190*/  IMAD.WIDE R22, R23, 0x4, R14 ;  /* 0x0000000417167825 */ /* 0x010fe200078e020e */
[----:B------:R-:W2:Y:S03]  /*01a0*/  LDG.E.128 R8, desc[UR4][R2.64] ;  /* 0x0000000402087981 */ /* 0x000ea6000c1e1d00 */
[C---:B------:R-:W-:Y:S01]  /*01b0*/  IMAD.WIDE R20, R25.reuse, 0x4, R4 ;  /* 0x0000000419147825 */ /* 0x040fe200078e0204 */
[----:B------:R-:W3:Y:S03]  /*01c0*/  LDG.E.EL R12, desc[UR4][R22.64] ;  /* 0x00000004160c7981 */ /* 0x000ee6000c2e1900 */
[----:B------:R-:W-:Y:S01]  /*01d0*/  IMAD.WIDE R24, R25, 0x4, R14 ;  /* 0x0000000419187825 */ /* 0x000fe200078e020e */
[----:B------:R-:W4:Y:S01]  /*01e0*/  LDG.E.EL R16, desc[UR4][R20.64] ;  /* 0x0000000414107981 */ /* 0x000f22000c2e1900 */
[----:B------:R-:W1:Y:S03]  /*01f0*/  LDC.64 R14, c[0x0][0x228] ;  /* 0x00008a00ff0e7b82 */ /* 0x000e660000000a00 */
[----:B------:R-:W4:Y:S04]  /*0200*/  LDG.E.128 R4, desc[UR4][R2.64+0x800] ;  /* 0x0008000402047981 */ /* 0x000f28000c1e1d00 */
[----:B------:R-:W5:Y:S01]  /*0210*/  LDG.E.EL R17, desc[UR4][R24.64] ;  /* 0x0000000418117981 */ /* 0x000f62000c2e1900 */
[CC--:B--2---:R-:W-:Y:S01]  /*0220*/  FSETP.GT.AND P6, PT, R9.reuse, -R13.reuse, PT ;  /* 0x8000000d0900720b */ /* 0x0c4fe20003fc4000 */
[----:B------:R-:W-:Y:S01]  /*0230*/  FADD R9, R9, R13 ;  /* 0x0000000d09097221 */ /* 0x000fe20000000000 */
[----:B------:R-:W-:-:S03]  /*0240*/  FSETP.GT.AND P0, PT, R10, -R13, PT ;  /* 0x8000000d0a00720b */ /* 0x000fc60003f04000 */
[----:B---3--:R-:W-:Y:S01]  /*0250*/  FMUL R18, R12, R9 ;  /* 0x000000090c127220 */ /* 0x008fe20000400000 */
[CC--:B------:R-:W-:Y:S01]  /*0260*/  FSETP.GT.AND P1, PT, R11.reuse, -R13.reuse, PT ;  /* 0x8000000d0b00720b */ /* 0x0c0fe20003f24000 */
[--C-:B------:R-:W-:Y:S01]  /*0270*/  FADD R10, R10, R13.reuse ;  /* 0x0000000d0a0a7221 */ /* 0x100fe20000000000 */
[C---:B------:R-:W-:Y:S01]  /*0280*/  FSETP.GT.AND P2, PT, R8.reuse, -R13, PT ;  /* 0x8000000d0800720b */ /* 0x040fe20003f44000 */
[--C-:B------:R-:W-:Y:S01]  /*0290*/  FADD R11, R11, R13.reuse ;  /* 0x0000000d0b0b7221 */ /* 0x100fe20000000000 */
[----:B------:R-:W-:Y:S01]  /*02a0*/  FADD R8, R8, R13 ;  /* 0x0000000d08087221 */ /* 0x000fe20000000000 */
[----:B------:R-:W-:Y:S02]  /*02b0*/  FSEL R13, R9, R18, P6 ;  /* 0x00000012090d7208 */ /* 0x000fe40003000000 */
[CC--:B----4-:R-:W-:Y:S01]  /*02c0*/  FSETP.GT.AND P6, PT, R4.reuse, -R16.reuse, PT ;  /* 0x800000100400720b */ /* 0x0d0fe20003fc4000 */
[--C-:B------:R-:W-:Y:S01]  /*02d0*/  FADD R4, R4, R16.reuse ;  /* 0x0000001004047221 */ /* 0x100fe20000000000 */
[CC--:B------:R-:W-:Y:S01]  /*02e0*/  FSETP.GT.AND P3, PT, R5.reuse, -R16.reuse, PT ;  /* 0x800000100500720b */ /* 0x0c0fe20003f64000 */
[--C-:B------:R-:W-:Y:S01]  /*02f0*/  FADD R5, R5, R16.reuse ;  /* 0x0000001005057221 */ /* 0x100fe20000000000 */
[CC--:B------:R-:W-:Y:S01]  /*0300*/  FSETP.GT.AND P4, PT, R6.reuse, -R16.reuse, PT ;  /* 0x800000100600720b */ /* 0x0c0fe20003f84000 */
[--C-:B------:R-:W-:Y:S01]  /*0310*/  FADD R6, R6, R16.reuse ;  /* 0x0000001006067221 */ /* 0x100fe20000000000 */
[C---:B------:R-:W-:Y:S01]  /*0320*/  FSETP.GT.AND P5, PT, R7.reuse, -R16, PT ;  /* 0x800000100700720b */ /* 0x040fe20003fa4000 */
[----:B------:R-:W-:Y:S01]  /*0330*/  FADD R7, R7, R16 ;  /* 0x0000001007077221 */ /* 0x000fe20000000000 */
[----:B-1----:R-:W-:-:S04]  /*0340*/  IMAD.WIDE R18, R0, 0x4, R14 ;  /* 0x0000000400127825 */ /* 0x002fc800078e020e */
[C---:B------:R-:W-:Y:S01]  /*0350*/  FMUL R21, R12.reuse, R10 ;  /* 0x0000000a0c157220 */ /* 0x040fe20000400000 */
[C---:B------:R-:W-:Y:S01]  /*0360*/  FMUL R15, R12.reuse, R8 ;  /* 0x000000080c0f7220 */ /* 0x040fe20000400000 */
[C---:B-----5:R-:W-:Y:S01]  /*0370*/  FMUL R23, R17.reuse, R4 ;  /* 0x0000000411177220 */ /* 0x060fe20000400000 */
[----:B------:R-:W-:Y:S01]  /*0380*/  FMUL R0, R12, R11 ;  /* 0x0000000b0c007220 */ /* 0x000fe20000400000 */
[C---:B------:R-:W-:Y:S01]  /*0390*/  FMUL R16, R17.reuse, R5 ;  /* 0x0000000511107220 */ /* 0x040fe20000400000 */
[C---:B------:R-:W-:Y:S01]  /*03a0*/  FMUL R25, R17.reuse, R6 ;  /* 0x0000000611197220 */ /* 0x040fe20000400000 */
[----:B------:R-:W-:Y:S01]  /*03b0*/  FMUL R24, R17, R7 ;  /* 0x0000000711187220 */ /* 0x000fe20000400000 */
[----:B------:R-:W-:Y:S02]  /*03c0*/  FSEL R14, R10, R21, P0 ;  /* 0x000000150a0e7208 */ /* 0x000fe40000000000 */
[----:B------:R-:W-:Y:S02]  /*03d0*/  FSEL R12, R8, R15, P2 ;  /* 0x0000000f080c7208 */ /* 0x000fe40001000000 */
[----:B------:R-:W-:-:S02]  /*03e0*/  FSEL R20, R4, R23, P6 ;  /* 0x0000001704147208 */ /* 0x000fc40003000000 */
[----:B------:R-:W-:Y:S02]  /*03f0*/  FSEL R15, R11, R0, P1 ;  /* 0x000000000b0f7208 */ /* 0x000fe40000800000 */
[----:B------:R-:W-:Y:S02]  /*0400*/  FSEL R21, R5, R16, P3 ;  /* 0x0000001005157208 */ /* 0x000fe40001800000 */
[----:B------:R-:W-:Y:S02]  /*0410*/  FSEL R22, R6, R25, P4 ;  /* 0x0000001906167208 */ /* 0x000fe40002000000 */
[----:B------:R-:W-:Y:S01]  /*0420*/  FSEL R23, R7, R24, P5 ;  /* 0x0000001807177208 */ /* 0x000fe20002800000 */
[----:B------:R-:W-:Y:S04]  /*0430*/  STG.E.128 desc[UR4][R2.64], R8 ;  /* 0x0000000802007986 */ /* 0x000fe8000c101d04 */
[----:B------:R-:W-:Y:S04]  /*0440*/  STG.E.128 desc[UR4][R2.64+0x800], R4 ;  /* 0x0008000402007986 */ /* 0x000fe8000c101d04 */
[----:B------:R-:W-:Y:S04]  /*0450*/  STG.E.128 desc[UR4][R18.64], R12 ;  /* 0x0000000c12007986 */ /* 0x000fe8000c101d04 */
[----:B------:R-:W-:Y:S01]  /*0460*/  STG.E.128 desc[UR4][R18.64+0x800], R20 ;  /* 0x0008001412007986 */ /* 0x000fe2000c101d04 */
[----:B------:R-:W-:Y:S05]  /*0470*/  EXIT ;  /* 0x000000000000794d */ /* 0x000fea0003800000 */
.L_x_0:
[----:B------:R-:W-:-:S00]  /*0480*/  BRA `(.L_x_0) ;  /* 0xfffffffc00fc7947 */ /* 0x000fc0000383ffff */
[----:B------:R-:W-:-:S00]  /*0490*/  NOP ;  /* 0x0000000000007918 */ /* 0x000fc00000000000 */
        /* <DEDUP_REMOVED lines=14> */
.L_x_1:


//--------------------- .nv.constant0.triton_poi_fused__prelu_kernel_convolution_0 --------------------------
	.section	.nv.constant0.triton_poi_fused__prelu_kernel_convolution_0,"a",@progbits
	.sectionflags	@""
	.align	4
.nv.constant0.triton_poi_fused__prelu_kernel_convolution_0:
	.zero		564
